//
// Generated by NVIDIA NVVM Compiler
//
// Compiler Build ID: CL-36424714
// Cuda compilation tools, release 13.0, V13.0.88
// Based on NVVM 20.0.0
//

.version 9.0
.target sm_100
.address_size 64

	// .globl	_Z8Dev_trapfffiPf

.visible .entry _Z8Dev_trapfffiPf(
	.param .f32 _Z8Dev_trapfffiPf_param_0,
	.param .f32 _Z8Dev_trapfffiPf_param_1,
	.param .f32 _Z8Dev_trapfffiPf_param_2,
	.param .u32 _Z8Dev_trapfffiPf_param_3,
	.param .u64 .ptr .align 1 _Z8Dev_trapfffiPf_param_4
)
{
	.reg .pred 	%p<4>;
	.reg .b32 	%r<6>;
	.reg .b32 	%f<7>;
	.reg .b64 	%rd<3>;

	ld.param.f32 	%f1, [_Z8Dev_trapfffiPf_param_0];
	ld.param.f32 	%f2, [_Z8Dev_trapfffiPf_param_2];
	ld.param.u32 	%r2, [_Z8Dev_trapfffiPf_param_3];
	ld.param.u64 	%rd1, [_Z8Dev_trapfffiPf_param_4];
	mov.u32 	%r3, %ntid.x;
	mov.u32 	%r4, %ctaid.x;
	mov.u32 	%r5, %tid.x;
	mad.lo.s32 	%r1, %r3, %r4, %r5;
	setp.lt.s32 	%p1, %r1, 1;
	setp.ge.s32 	%p2, %r1, %r2;
	or.pred  	%p3, %p1, %p2;
	@%p3 bra 	$L__BB0_2;
	cvta.to.global.u64 	%rd2, %rd1;
	cvt.rn.f32.u32 	%f3, %r1;
	fma.rn.f32 	%f4, %f2, %f3, %f1;
	mul.f32 	%f5, %f4, %f4;
	atom.global.add.f32 	%f6, [%rd2], %f5;
$L__BB0_2:
	ret;

}


// ===== COMPILED SASS (sm_100) =====

	.target	sm_100

	.elftype	@"ET_EXEC"


//--------------------- .note.nv.tkinfo           --------------------------
	.section	.note.nv.tkinfo,"",@"SHT_NOTE"
	.sectionflags	@"SHF_NOTE_NV_TKINFO"
	.tkinfo
        /*0018*/ 	.word	0x00000002
        /*0030*/ 	.string	""
        /*0030*/ 	.string	"ptxas"
        /*0030*/ 	.string	"Cuda compilation tools, release 13.0, V13.0.88"
        /*0030*/ 	.string	"Build cuda_13.0.r13.0/compiler.36424714_0"
        /*0030*/ 	.string	"-arch sm_100 -m 64 "



//--------------------- .note.nv.cuinfo           --------------------------
	.section	.note.nv.cuinfo,"",@"SHT_NOTE"
	.sectionflags	@"SHF_NOTE_NV_CUINFO"
        /*0018*/ 	.short	0x0002
        /*001a*/ 	.short	0x0064
        /*001c*/ 	.short	0x0082
	.zero		2


//--------------------- .nv.info                  --------------------------
	.section	.nv.info,"",@"SHT_CUDA_INFO"
	.align	4


	//----- nvinfo : EIATTR_REGCOUNT
	.align		4
        /*0000*/ 	.byte	0x04, 0x2f
        /*0002*/ 	.short	(.L_1 - .L_0)
	.align		4
.L_0:
        /*0004*/ 	.word	index@(_Z8Dev_trapfffiPf)
        /*0008*/ 	.word	0x00000008


	//----- nvinfo : EIATTR_FRAME_SIZE
	.align		4
.L_1:
        /*000c*/ 	.byte	0x04, 0x11
        /*000e*/ 	.short	(.L_3 - .L_2)
	.align		4
.L_2:
        /*0010*/ 	.word	index@(_Z8Dev_trapfffiPf)
        /*0014*/ 	.word	0x00000000


	//----- nvinfo : EIATTR_MIN_STACK_SIZE
	.align		4
.L_3:
        /*0018*/ 	.byte	0x04, 0x12
        /*001a*/ 	.short	(.L_5 - .L_4)
	.align		4
.L_4:
        /*001c*/ 	.word	index@(_Z8Dev_trapfffiPf)
        /*0020*/ 	.word	0x00000000
.L_5:


//--------------------- .nv.compat                --------------------------
	.section	.nv.compat,"",@"SHT_CUDA_COMPAT_INFO"
	.align	4
        /*0000*/ 	.byte	0x02, 0x09, 0x00, 0x00, 0x02, 0x02, 0x01, 0x00, 0x02, 0x05, 0x05, 0x00, 0x03, 0x07, 0x01, 0x01
        /*0010*/ 	.byte	0x02, 0x03, 0x00, 0x00, 0x02, 0x06, 0x01, 0x00, 0x04, 0x0b, 0x08, 0x00, 0x09, 0x00, 0x00, 0x00
        /*0020*/ 	.byte	0x00, 0x00, 0x00, 0x00


//--------------------- .nv.info._Z8Dev_trapfffiPf --------------------------
	.section	.nv.info._Z8Dev_trapfffiPf,"",@"SHT_CUDA_INFO"
	.sectionflags	@""
	.align	4


	//----- nvinfo : EIATTR_CUDA_API_VERSION
	.align		4
        /*0000*/ 	.byte	0x04, 0x37
        /*0002*/ 	.short	(.L_7 - .L_6)
.L_6:
        /*0004*/ 	.word	0x00000082


	//----- nvinfo : EIATTR_KPARAM_INFO
	.align		4
.L_7:
        /*0008*/ 	.byte	0x04, 0x17
        /*000a*/ 	.short	(.L_9 - .L_8)
.L_8:
        /*000c*/ 	.word	0x00000000
        /*0010*/ 	.short	0x0004
        /*0012*/ 	.short	0x0010
        /*0014*/ 	.byte	0x00, 0xf5, 0x21, 0x00


	//----- nvinfo : EIATTR_KPARAM_INFO
	.align		4
.L_9:
        /*0018*/ 	.byte	0x04, 0x17
        /*001a*/ 	.short	(.L_11 - .L_10)
.L_10:
        /*001c*/ 	.word	0x00000000
        /*0020*/ 	.short	0x0003
        /*0022*/ 	.short	0x000c
        /*0024*/ 	.byte	0x00, 0xf0, 0x11, 0x00


	//----- nvinfo : EIATTR_KPARAM_INFO
	.align		4
.L_11:
        /*0028*/ 	.byte	0x04, 0x17
        /*002a*/ 	.short	(.L_13 - .L_12)
.L_12:
        /*002c*/ 	.word	0x00000000
        /*0030*/ 	.short	0x0002
        /*0032*/ 	.short	0x0008
        /*0034*/ 	.byte	0x00, 0xf0, 0x11, 0x00


	//----- nvinfo : EIATTR_KPARAM_INFO
	.align		4
.L_13:
        /*0038*/ 	.byte	0x04, 0x17
        /*003a*/ 	.short	(.L_15 - .L_14)
.L_14:
        /*003c*/ 	.word	0x00000000
        /*0040*/ 	.short	0x0001
        /*0042*/ 	.short	0x0004
        /*0044*/ 	.byte	0x00, 0xf0, 0x11, 0x00


	//----- nvinfo : EIATTR_KPARAM_INFO
	.align		4
.L_15:
        /*0048*/ 	.byte	0x04, 0x17
        /*004a*/ 	.short	(.L_17 - .L_16)
.L_16:
        /*004c*/ 	.word	0x00000000
        /*0050*/ 	.short	0x0000
        /*0052*/ 	.short	0x0000
        /*0054*/ 	.byte	0x00, 0xf0, 0x11, 0x00


	//----- nvinfo : EIATTR_SPARSE_MMA_MASK
	.align		4
.L_17:
        /*0058*/ 	.byte	0x03, 0x50
        /*005a*/ 	.short	0x0000


	//----- nvinfo : EIATTR_MAXREG_COUNT
	.align		4
        /*005c*/ 	.byte	0x03, 0x1b
        /*005e*/ 	.short	0x00ff


	//----- nvinfo : EIATTR_MERCURY_ISA_VERSION
	.align		4
        /*0060*/ 	.byte	0x03, 0x5f
        /*0062*/ 	.short	0x0101


	//----- nvinfo : EIATTR_VRC_CTA_INIT_COUNT
	.align		4
        /*0064*/ 	.byte	0x02, 0x4a
	.zero		1
	.zero		1


	//----- nvinfo : EIATTR_EXIT_INSTR_OFFSETS
	.align		4
        /*0068*/ 	.byte	0x04, 0x1c
        /*006a*/ 	.short	(.L_19 - .L_18)


	//   ....[0]....
.L_18:
        /*006c*/ 	.word	0x00000080


	//   ....[1]....
        /*0070*/ 	.word	0x00000110


	//----- nvinfo : EIATTR_CBANK_PARAM_SIZE
	.align		4
.L_19:
        /*0074*/ 	.byte	0x03, 0x19
        /*0076*/ 	.short	0x0018


	//----- nvinfo : EIATTR_PARAM_CBANK
	.align		4
        /*0078*/ 	.byte	0x04, 0x0a
        /*007a*/ 	.short	(.L_21 - .L_20)
	.align		4
.L_20:
        /*007c*/ 	.word	index@(.nv.constant0._Z8Dev_trapfffiPf)
        /*0080*/ 	.short	0x0380
        /*0082*/ 	.short	0x0018


	//----- nvinfo : EIATTR_SW_WAR
	.align		4
.L_21:
        /*0084*/ 	.byte	0x04, 0x36
        /*0086*/ 	.short	(.L_23 - .L_22)
.L_22:
        /*0088*/ 	.word	0x00000008
.L_23:


//--------------------- .nv.callgraph             --------------------------
	.section	.nv.callgraph,"",@"SHT_CUDA_CALLGRAPH"
	.align	4
	.sectionentsize	8
	.align		4
        /*0000*/ 	.word	0x00000000
	.align		4
        /*0004*/ 	.word	0xffffffff
	.align		4
        /*0008*/ 	.word	0x00000000
	.align		4
        /*000c*/ 	.word	0xfffffffe
	.align		4
        /*0010*/ 	.word	0x00000000
	.align		4
        /*0014*/ 	.word	0xfffffffd
	.align		4
        /*0018*/ 	.word	0x00000000
	.align		4
        /*001c*/ 	.word	0xfffffffc


//--------------------- .text._Z8Dev_trapfffiPf   --------------------------
	.section	.text._Z8Dev_trapfffiPf,"ax",@progbits
	.align	128
        .global         _Z8Dev_trapfffiPf
        .type           _Z8Dev_trapfffiPf,@function
        .size           _Z8Dev_trapfffiPf,(.L_x_1 - _Z8Dev_trapfffiPf)
        .other          _Z8Dev_trapfffiPf,@"STO_CUDA_ENTRY STV_DEFAULT"
_Z8Dev_trapfffiPf:
.text._Z8Dev_trapfffiPf:
[----:B------:R-:W-:Y:S01]  /*0000*/  LDC R1, c[0x0][0x37c] ;  /* 0x0000df00ff017b82 */ /* 0x000fe20000000800 */
[----:B------:R-:W0:Y:S01]  /*0010*/  S2R R0, SR_CTAID.X ;  /* 0x0000000000007919 */ /* 0x000e220000002500 */
[----:B------:R-:W0:Y:S01]  /*0020*/  LDCU UR4, c[0x0][0x360] ;  /* 0x00006c00ff0477ac */ /* 0x000e220008000800 */
[----:B------:R-:W0:Y:S01]  /*0030*/  S2R R3, SR_TID.X ;  /* 0x0000000000037919 */ /* 0x000e220000002100 */
[----:B------:R-:W1:Y:S01]  /*0040*/  LDCU UR5, c[0x0][0x38c] ;  /* 0x00007180ff0577ac */ /* 0x000e620008000800 */
[----:B0-----:R-:W-:-:S05]  /*0050*/  IMAD R0, R0, UR4, R3 ;  /* 0x0000000400007c24 */ /* 0x001fca000f8e0203 */
[----:B-1----:R-:W-:-:S04]  /*0060*/  ISETP.GE.AND P0, PT, R0, UR5, PT ;  /* 0x0000000500007c0c */ /* 0x002fc8000bf06270 */
[----:B------:R-:W-:-:S13]  /*0070*/  ISETP.LT.OR P0, PT, R0, 0x1, P0 ;  /* 0x000000010000780c */ /* 0x000fda0000701670 */
[----:B------:R-:W-:Y:S05]  /*0080*/  @P0 EXIT ;  /* 0x000000000000094d */ /* 0x000fea0003800000 */
[----:B------:R-:W0:Y:S01]  /*0090*/  LDC R5, c[0x0][0x380] ;  /* 0x0000e000ff057b82 */ /* 0x000e220000000800 */
[----:B------:R-:W0:Y:S01]  /*00a0*/  LDCU UR6, c[0x0][0x388] ;  /* 0x00007100ff0677ac */ /* 0x000e220008000800 */
[----:B------:R-:W-:Y:S01]  /*00b0*/  I2FP.F32.U32 R0, R0 ;  /* 0x0000000000007245 */ /* 0x000fe20000201000 */
[----:B------:R-:W1:Y:S05]  /*00c0*/  LDCU.64 UR4, c[0x0][0x358] ;  /* 0x00006b00ff0477ac */ /* 0x000e6a0008000a00 */
[----:B------:R-:W1:Y:S01]  /*00d0*/  LDC.64 R2, c[0x0][0x390] ;  /* 0x0000e400ff027b82 */ /* 0x000e620000000a00 */
[----:B0-----:R-:W-:-:S04]  /*00e0*/  FFMA R0, R0, UR6, R5 ;  /* 0x0000000600007c23 */ /* 0x001fc80008000005 */
[----:B------:R-:W-:-:S05]  /*00f0*/  FMUL R5, R0, R0 ;  /* 0x0000000000057220 */ /* 0x000fca0000400000 */
[----:B-1----:R-:W-:Y:S01]  /*0100*/  REDG.E.ADD.F32.FTZ.RN.STRONG.GPU desc[UR4][R2.64], R5 ;  /* 0x00000005020079a6 */ /* 0x002fe2000c12f304 */
[----:B------:R-:W-:Y:S05]  /*0110*/  EXIT ;  /* 0x000000000000794d */ /* 0x000fea0003800000 */
.L_x_0:
[----:B------:R-:W-:-:S00]  /*0120*/  BRA `(.L_x_0) ;  /* 0xfffffffc00fc7947 */ /* 0x000fc0000383ffff */
[----:B------:R-:W-:-:S00]  /*0130*/  NOP ;  /* 0x0000000000007918 */ /* 0x000fc00000000000 */
        /* <DEDUP_REMOVED lines=12> */
.L_x_1:


//--------------------- .nv.shared.reserved.0     --------------------------
	.section	.nv.shared.reserved.0,"aw",@nobits
	.weak		__nv_reservedSMEM_offset_0_alias
	.size		__nv_reservedSMEM_offset_0_alias, 0, 64
	.other		__nv_reservedSMEM_offset_0_alias,@"STO_CUDA_RESERVED_SHARED STV_DEFAULT"
__nv_reservedSMEM_offset_0_alias:
	.zero		0
	.zero		64


//--------------------- .nv.constant0._Z8Dev_trapfffiPf --------------------------
	.section	.nv.constant0._Z8Dev_trapfffiPf,"a",@progbits
	.sectionflags	@""
	.align	4
.nv.constant0._Z8Dev_trapfffiPf:
	.zero		920


//--------------------- SYMBOLS --------------------------

	.type		.nv.reservedSmem.offset0,@object
	.size		.nv.reservedSmem.offset0,0x4
